//
// Generated by NVIDIA NVVM Compiler
//
// Compiler Build ID: CL-36424714
// Cuda compilation tools, release 13.0, V13.0.88
// Based on NVVM 20.0.0
//

.version 9.0
.target sm_100
.address_size 64

	// .globl	_Z3MxVPfS_S_mi

.visible .entry _Z3MxVPfS_S_mi(
	.param .u64 .ptr .align 1 _Z3MxVPfS_S_mi_param_0,
	.param .u64 .ptr .align 1 _Z3MxVPfS_S_mi_param_1,
	.param .u64 .ptr .align 1 _Z3MxVPfS_S_mi_param_2,
	.param .u64 _Z3MxVPfS_S_mi_param_3,
	.param .u32 _Z3MxVPfS_S_mi_param_4
)
{
	.reg .pred 	%p<12>;
	.reg .b32 	%r<38>;
	.reg .b32 	%f<99>;
	.reg .b64 	%rd<33>;

	ld.param.u64 	%rd13, [_Z3MxVPfS_S_mi_param_0];
	ld.param.u64 	%rd14, [_Z3MxVPfS_S_mi_param_1];
	ld.param.u64 	%rd11, [_Z3MxVPfS_S_mi_param_2];
	ld.param.u64 	%rd12, [_Z3MxVPfS_S_mi_param_3];
	ld.param.u32 	%r23, [_Z3MxVPfS_S_mi_param_4];
	cvta.to.global.u64 	%rd1, %rd14;
	cvta.to.global.u64 	%rd2, %rd13;
	mov.u32 	%r24, %tid.x;
	mov.u32 	%r25, %ctaid.x;
	mov.u32 	%r26, %ntid.x;
	mad.lo.s32 	%r1, %r25, %r26, %r24;
	setp.ge.s32 	%p1, %r1, %r23;
	setp.lt.s32 	%p2, %r23, 1;
	or.pred  	%p3, %p1, %p2;
	@%p3 bra 	$L__BB0_13;
	shr.u64 	%rd15, %rd12, 2;
	cvt.u32.u64 	%r28, %rd15;
	cvta.to.global.u64 	%rd16, %rd11;
	mul.wide.s32 	%rd17, %r1, 4;
	add.s64 	%rd3, %rd16, %rd17;
	mul.lo.s32 	%r2, %r1, %r28;
	ld.global.f32 	%f95, [%rd3];
	and.b32  	%r3, %r23, 15;
	setp.lt.u32 	%p4, %r23, 16;
	mov.b32 	%r34, 0;
	@%p4 bra 	$L__BB0_4;
	and.b32  	%r34, %r23, 2147483632;
	neg.s32 	%r32, %r34;
	add.s64 	%rd4, %rd2, 32;
	add.s64 	%rd31, %rd1, 32;
	mov.u32 	%r31, %r2;
$L__BB0_3:
	.pragma "nounroll";
	mul.wide.s32 	%rd18, %r31, 4;
	add.s64 	%rd19, %rd4, %rd18;
	ld.global.f32 	%f11, [%rd19+-32];
	ld.global.f32 	%f12, [%rd31+-32];
	fma.rn.f32 	%f13, %f11, %f12, %f95;
	st.global.f32 	[%rd3], %f13;
	ld.global.f32 	%f14, [%rd19+-28];
	ld.global.f32 	%f15, [%rd31+-28];
	fma.rn.f32 	%f16, %f14, %f15, %f13;
	st.global.f32 	[%rd3], %f16;
	ld.global.f32 	%f17, [%rd19+-24];
	ld.global.f32 	%f18, [%rd31+-24];
	fma.rn.f32 	%f19, %f17, %f18, %f16;
	st.global.f32 	[%rd3], %f19;
	ld.global.f32 	%f20, [%rd19+-20];
	ld.global.f32 	%f21, [%rd31+-20];
	fma.rn.f32 	%f22, %f20, %f21, %f19;
	st.global.f32 	[%rd3], %f22;
	ld.global.f32 	%f23, [%rd19+-16];
	ld.global.f32 	%f24, [%rd31+-16];
	fma.rn.f32 	%f25, %f23, %f24, %f22;
	st.global.f32 	[%rd3], %f25;
	ld.global.f32 	%f26, [%rd19+-12];
	ld.global.f32 	%f27, [%rd31+-12];
	fma.rn.f32 	%f28, %f26, %f27, %f25;
	st.global.f32 	[%rd3], %f28;
	ld.global.f32 	%f29, [%rd19+-8];
	ld.global.f32 	%f30, [%rd31+-8];
	fma.rn.f32 	%f31, %f29, %f30, %f28;
	st.global.f32 	[%rd3], %f31;
	ld.global.f32 	%f32, [%rd19+-4];
	ld.global.f32 	%f33, [%rd31+-4];
	fma.rn.f32 	%f34, %f32, %f33, %f31;
	st.global.f32 	[%rd3], %f34;
	ld.global.f32 	%f35, [%rd19];
	ld.global.f32 	%f36, [%rd31];
	fma.rn.f32 	%f37, %f35, %f36, %f34;
	st.global.f32 	[%rd3], %f37;
	ld.global.f32 	%f38, [%rd19+4];
	ld.global.f32 	%f39, [%rd31+4];
	fma.rn.f32 	%f40, %f38, %f39, %f37;
	st.global.f32 	[%rd3], %f40;
	ld.global.f32 	%f41, [%rd19+8];
	ld.global.f32 	%f42, [%rd31+8];
	fma.rn.f32 	%f43, %f41, %f42, %f40;
	st.global.f32 	[%rd3], %f43;
	ld.global.f32 	%f44, [%rd19+12];
	ld.global.f32 	%f45, [%rd31+12];
	fma.rn.f32 	%f46, %f44, %f45, %f43;
	st.global.f32 	[%rd3], %f46;
	ld.global.f32 	%f47, [%rd19+16];
	ld.global.f32 	%f48, [%rd31+16];
	fma.rn.f32 	%f49, %f47, %f48, %f46;
	st.global.f32 	[%rd3], %f49;
	ld.global.f32 	%f50, [%rd19+20];
	ld.global.f32 	%f51, [%rd31+20];
	fma.rn.f32 	%f52, %f50, %f51, %f49;
	st.global.f32 	[%rd3], %f52;
	ld.global.f32 	%f53, [%rd19+24];
	ld.global.f32 	%f54, [%rd31+24];
	fma.rn.f32 	%f55, %f53, %f54, %f52;
	st.global.f32 	[%rd3], %f55;
	ld.global.f32 	%f56, [%rd19+28];
	ld.global.f32 	%f57, [%rd31+28];
	fma.rn.f32 	%f95, %f56, %f57, %f55;
	st.global.f32 	[%rd3], %f95;
	add.s32 	%r32, %r32, 16;
	add.s32 	%r31, %r31, 16;
	add.s64 	%rd31, %rd31, 64;
	setp.ne.s32 	%p5, %r32, 0;
	@%p5 bra 	$L__BB0_3;
$L__BB0_4:
	setp.eq.s32 	%p6, %r3, 0;
	@%p6 bra 	$L__BB0_13;
	and.b32  	%r11, %r23, 7;
	setp.lt.u32 	%p7, %r3, 8;
	@%p7 bra 	$L__BB0_7;
	add.s32 	%r29, %r34, %r2;
	mul.wide.s32 	%rd20, %r29, 4;
	add.s64 	%rd21, %rd2, %rd20;
	ld.global.f32 	%f58, [%rd21];
	mul.wide.u32 	%rd22, %r34, 4;
	add.s64 	%rd23, %rd1, %rd22;
	ld.global.f32 	%f59, [%rd23];
	fma.rn.f32 	%f60, %f58, %f59, %f95;
	st.global.f32 	[%rd3], %f60;
	ld.global.f32 	%f61, [%rd21+4];
	ld.global.f32 	%f62, [%rd23+4];
	fma.rn.f32 	%f63, %f61, %f62, %f60;
	st.global.f32 	[%rd3], %f63;
	ld.global.f32 	%f64, [%rd21+8];
	ld.global.f32 	%f65, [%rd23+8];
	fma.rn.f32 	%f66, %f64, %f65, %f63;
	st.global.f32 	[%rd3], %f66;
	ld.global.f32 	%f67, [%rd21+12];
	ld.global.f32 	%f68, [%rd23+12];
	fma.rn.f32 	%f69, %f67, %f68, %f66;
	st.global.f32 	[%rd3], %f69;
	ld.global.f32 	%f70, [%rd21+16];
	ld.global.f32 	%f71, [%rd23+16];
	fma.rn.f32 	%f72, %f70, %f71, %f69;
	st.global.f32 	[%rd3], %f72;
	ld.global.f32 	%f73, [%rd21+20];
	ld.global.f32 	%f74, [%rd23+20];
	fma.rn.f32 	%f75, %f73, %f74, %f72;
	st.global.f32 	[%rd3], %f75;
	ld.global.f32 	%f76, [%rd21+24];
	ld.global.f32 	%f77, [%rd23+24];
	fma.rn.f32 	%f78, %f76, %f77, %f75;
	st.global.f32 	[%rd3], %f78;
	ld.global.f32 	%f79, [%rd21+28];
	ld.global.f32 	%f80, [%rd23+28];
	fma.rn.f32 	%f95, %f79, %f80, %f78;
	st.global.f32 	[%rd3], %f95;
	add.s32 	%r34, %r34, 8;
$L__BB0_7:
	setp.eq.s32 	%p8, %r11, 0;
	@%p8 bra 	$L__BB0_13;
	and.b32  	%r14, %r23, 3;
	setp.lt.u32 	%p9, %r11, 4;
	@%p9 bra 	$L__BB0_10;
	add.s32 	%r30, %r34, %r2;
	mul.wide.s32 	%rd24, %r30, 4;
	add.s64 	%rd25, %rd2, %rd24;
	ld.global.f32 	%f81, [%rd25];
	mul.wide.u32 	%rd26, %r34, 4;
	add.s64 	%rd27, %rd1, %rd26;
	ld.global.f32 	%f82, [%rd27];
	fma.rn.f32 	%f83, %f81, %f82, %f95;
	st.global.f32 	[%rd3], %f83;
	ld.global.f32 	%f84, [%rd25+4];
	ld.global.f32 	%f85, [%rd27+4];
	fma.rn.f32 	%f86, %f84, %f85, %f83;
	st.global.f32 	[%rd3], %f86;
	ld.global.f32 	%f87, [%rd25+8];
	ld.global.f32 	%f88, [%rd27+8];
	fma.rn.f32 	%f89, %f87, %f88, %f86;
	st.global.f32 	[%rd3], %f89;
	ld.global.f32 	%f90, [%rd25+12];
	ld.global.f32 	%f91, [%rd27+12];
	fma.rn.f32 	%f95, %f90, %f91, %f89;
	st.global.f32 	[%rd3], %f95;
	add.s32 	%r34, %r34, 4;
$L__BB0_10:
	setp.eq.s32 	%p10, %r14, 0;
	@%p10 bra 	$L__BB0_13;
	mul.wide.u32 	%rd28, %r34, 4;
	add.s64 	%rd32, %rd1, %rd28;
	add.s32 	%r37, %r34, %r2;
	neg.s32 	%r36, %r14;
$L__BB0_12:
	.pragma "nounroll";
	mul.wide.s32 	%rd29, %r37, 4;
	add.s64 	%rd30, %rd2, %rd29;
	ld.global.f32 	%f92, [%rd30];
	ld.global.f32 	%f93, [%rd32];
	fma.rn.f32 	%f95, %f92, %f93, %f95;
	st.global.f32 	[%rd3], %f95;
	add.s64 	%rd32, %rd32, 4;
	add.s32 	%r37, %r37, 1;
	add.s32 	%r36, %r36, 1;
	setp.ne.s32 	%p11, %r36, 0;
	@%p11 bra 	$L__BB0_12;
$L__BB0_13:
	ret;

}


// ===== COMPILED SASS (sm_100) =====

	.target	sm_100

	.elftype	@"ET_EXEC"


//--------------------- .note.nv.tkinfo           --------------------------
	.section	.note.nv.tkinfo,"",@"SHT_NOTE"
	.sectionflags	@"SHF_NOTE_NV_TKINFO"
	.tkinfo
        /*0018*/ 	.word	0x00000002
        /*0030*/ 	.string	""
        /*0030*/ 	.string	"ptxas"
        /*0030*/ 	.string	"Cuda compilation tools, release 13.0, V13.0.88"
        /*0030*/ 	.string	"Build cuda_13.0.r13.0/compiler.36424714_0"
        /*0030*/ 	.string	"-arch sm_100 -m 64 "



//--------------------- .note.nv.cuinfo           --------------------------
	.section	.note.nv.cuinfo,"",@"SHT_NOTE"
	.sectionflags	@"SHF_NOTE_NV_CUINFO"
        /*0018*/ 	.short	0x0002
        /*001a*/ 	.short	0x0064
        /*001c*/ 	.short	0x0082
	.zero		2


//--------------------- .nv.info                  --------------------------
	.section	.nv.info,"",@"SHT_CUDA_INFO"
	.align	4


	//----- nvinfo : EIATTR_REGCOUNT
	.align		4
        /*0000*/ 	.byte	0x04, 0x2f
        /*0002*/ 	.short	(.L_1 - .L_0)
	.align		4
.L_0:
        /*0004*/ 	.word	index@(_Z3MxVPfS_S_mi)
        /*0008*/ 	.word	0x00000016


	//----- nvinfo : EIATTR_FRAME_SIZE
	.align		4
.L_1:
        /*000c*/ 	.byte	0x04, 0x11
        /*000e*/ 	.short	(.L_3 - .L_2)
	.align		4
.L_2:
        /*0010*/ 	.word	index@(_Z3MxVPfS_S_mi)
        /*0014*/ 	.word	0x00000000


	//----- nvinfo : EIATTR_MIN_STACK_SIZE
	.align		4
.L_3:
        /*0018*/ 	.byte	0x04, 0x12
        /*001a*/ 	.short	(.L_5 - .L_4)
	.align		4
.L_4:
        /*001c*/ 	.word	index@(_Z3MxVPfS_S_mi)
        /*0020*/ 	.word	0x00000000
.L_5:


//--------------------- .nv.compat                --------------------------
	.section	.nv.compat,"",@"SHT_CUDA_COMPAT_INFO"
	.align	4
        /*0000*/ 	.byte	0x02, 0x09, 0x00, 0x00, 0x02, 0x02, 0x01, 0x00, 0x02, 0x05, 0x05, 0x00, 0x03, 0x07, 0x01, 0x01
        /*0010*/ 	.byte	0x02, 0x03, 0x00, 0x00, 0x02, 0x06, 0x01, 0x00, 0x04, 0x0b, 0x08, 0x00, 0x09, 0x00, 0x00, 0x00
        /*0020*/ 	.byte	0x00, 0x00, 0x00, 0x00


//--------------------- .nv.info._Z3MxVPfS_S_mi   --------------------------
	.section	.nv.info._Z3MxVPfS_S_mi,"",@"SHT_CUDA_INFO"
	.sectionflags	@""
	.align	4


	//----- nvinfo : EIATTR_CUDA_API_VERSION
	.align		4
        /*0000*/ 	.byte	0x04, 0x37
        /*0002*/ 	.short	(.L_7 - .L_6)
.L_6:
        /*0004*/ 	.word	0x00000082


	//----- nvinfo : EIATTR_KPARAM_INFO
	.align		4
.L_7:
        /*0008*/ 	.byte	0x04, 0x17
        /*000a*/ 	.short	(.L_9 - .L_8)
.L_8:
        /*000c*/ 	.word	0x00000000
        /*0010*/ 	.short	0x0004
        /*0012*/ 	.short	0x0020
        /*0014*/ 	.byte	0x00, 0xf0, 0x11, 0x00


	//----- nvinfo : EIATTR_KPARAM_INFO
	.align		4
.L_9:
        /*0018*/ 	.byte	0x04, 0x17
        /*001a*/ 	.short	(.L_11 - .L_10)
.L_10:
        /*001c*/ 	.word	0x00000000
        /*0020*/ 	.short	0x0003
        /*0022*/ 	.short	0x0018
        /*0024*/ 	.byte	0x00, 0xf0, 0x21, 0x00


	//----- nvinfo : EIATTR_KPARAM_INFO
	.align		4
.L_11:
        /*0028*/ 	.byte	0x04, 0x17
        /*002a*/ 	.short	(.L_13 - .L_12)
.L_12:
        /*002c*/ 	.word	0x00000000
        /*0030*/ 	.short	0x0002
        /*0032*/ 	.short	0x0010
        /*0034*/ 	.byte	0x00, 0xf5, 0x21, 0x00


	//----- nvinfo : EIATTR_KPARAM_INFO
	.align		4
.L_13:
        /*0038*/ 	.byte	0x04, 0x17
        /*003a*/ 	.short	(.L_15 - .L_14)
.L_14:
        /*003c*/ 	.word	0x00000000
        /*0040*/ 	.short	0x0001
        /*0042*/ 	.short	0x0008
        /*0044*/ 	.byte	0x00, 0xf5, 0x21, 0x00


	//----- nvinfo : EIATTR_KPARAM_INFO
	.align		4
.L_15:
        /*0048*/ 	.byte	0x04, 0x17
        /*004a*/ 	.short	(.L_17 - .L_16)
.L_16:
        /*004c*/ 	.word	0x00000000
        /*0050*/ 	.short	0x0000
        /*0052*/ 	.short	0x0000
        /*0054*/ 	.byte	0x00, 0xf5, 0x21, 0x00


	//----- nvinfo : EIATTR_SPARSE_MMA_MASK
	.align		4
.L_17:
        /*0058*/ 	.byte	0x03, 0x50
        /*005a*/ 	.short	0x0000


	//----- nvinfo : EIATTR_MAXREG_COUNT
	.align		4
        /*005c*/ 	.byte	0x03, 0x1b
        /*005e*/ 	.short	0x00ff


	//----- nvinfo : EIATTR_MERCURY_ISA_VERSION
	.align		4
        /*0060*/ 	.byte	0x03, 0x5f
        /*0062*/ 	.short	0x0101


	//----- nvinfo : EIATTR_VRC_CTA_INIT_COUNT
	.align		4
        /*0064*/ 	.byte	0x02, 0x4a
	.zero		1
	.zero		1


	//----- nvinfo : EIATTR_EXIT_INSTR_OFFSETS
	.align		4
        /*0068*/ 	.byte	0x04, 0x1c
        /*006a*/ 	.short	(.L_19 - .L_18)


	//   ....[0]....
.L_18:
        /*006c*/ 	.word	0x00000080


	//   ....[1]....
        /*0070*/ 	.word	0x000006a0


	//   ....[2]....
        /*0074*/ 	.word	0x00000950


	//   ....[3]....
        /*0078*/ 	.word	0x00000b00


	//   ....[4]....
        /*007c*/ 	.word	0x00000c10


	//----- nvinfo : EIATTR_CBANK_PARAM_SIZE
	.align		4
.L_19:
        /*0080*/ 	.byte	0x03, 0x19
        /*0082*/ 	.short	0x0024


	//----- nvinfo : EIATTR_PARAM_CBANK
	.align		4
        /*0084*/ 	.byte	0x04, 0x0a
        /*0086*/ 	.short	(.L_21 - .L_20)
	.align		4
.L_20:
        /*0088*/ 	.word	index@(.nv.constant0._Z3MxVPfS_S_mi)
        /*008c*/ 	.short	0x0380
        /*008e*/ 	.short	0x0024


	//----- nvinfo : EIATTR_SW_WAR
	.align		4
.L_21:
        /*0090*/ 	.byte	0x04, 0x36
        /*0092*/ 	.short	(.L_23 - .L_22)
.L_22:
        /*0094*/ 	.word	0x00000008
.L_23:


//--------------------- .nv.callgraph             --------------------------
	.section	.nv.callgraph,"",@"SHT_CUDA_CALLGRAPH"
	.align	4
	.sectionentsize	8
	.align		4
        /*0000*/ 	.word	0x00000000
	.align		4
        /*0004*/ 	.word	0xffffffff
	.align		4
        /*0008*/ 	.word	0x00000000
	.align		4
        /*000c*/ 	.word	0xfffffffe
	.align		4
        /*0010*/ 	.word	0x00000000
	.align		4
        /*0014*/ 	.word	0xfffffffd
	.align		4
        /*0018*/ 	.word	0x00000000
	.align		4
        /*001c*/ 	.word	0xfffffffc


//--------------------- .text._Z3MxVPfS_S_mi      --------------------------
	.section	.text._Z3MxVPfS_S_mi,"ax",@progbits
	.align	128
        .global         _Z3MxVPfS_S_mi
        .type           _Z3MxVPfS_S_mi,@function
        .size           _Z3MxVPfS_S_mi,(.L_x_6 - _Z3MxVPfS_S_mi)
        .other          _Z3MxVPfS_S_mi,@"STO_CUDA_ENTRY STV_DEFAULT"
_Z3MxVPfS_S_mi:
.text._Z3MxVPfS_S_mi:
[----:B------:R-:W-:Y:S01]  /*0000*/  LDC R1, c[0x0][0x37c] ;  /* 0x0000df00ff017b82 */ /* 0x000fe20000000800 */
[----:B------:R-:W0:Y:S07]  /*0010*/  S2R R7, SR_TID.X ;  /* 0x0000000000077919 */ /* 0x000e2e0000002100 */
[----:B------:R-:W0:Y:S08]  /*0020*/  S2UR UR4, SR_CTAID.X ;  /* 0x00000000000479c3 */ /* 0x000e300000002500 */
[----:B------:R-:W0:Y:S08]  /*0030*/  LDC R0, c[0x0][0x360] ;  /* 0x0000d800ff007b82 */ /* 0x000e300000000800 */
[----:B------:R-:W1:Y:S01]  /*0040*/  LDC R4, c[0x0][0x3a0] ;  /* 0x0000e800ff047b82 */ /* 0x000e620000000800 */
[----:B0-----:R-:W-:Y:S01]  /*0050*/  IMAD R7, R0, UR4, R7 ;  /* 0x0000000400077c24 */ /* 0x001fe2000f8e0207 */
[----:B-1----:R-:W-:-:S04]  /*0060*/  ISETP.GE.AND P0, PT, R4, 0x1, PT ;  /* 0x000000010400780c */ /* 0x002fc80003f06270 */
[----:B------:R-:W-:-:S13]  /*0070*/  ISETP.GE.OR P0, PT, R7, R4, !P0 ;  /* 0x000000040700720c */ /* 0x000fda0004706670 */
[----:B------:R-:W-:Y:S05]  /*0080*/  @P0 EXIT ;  /* 0x000000000000094d */ /* 0x000fea0003800000 */
[----:B------:R-:W0:Y:S01]  /*0090*/  LDC.64 R2, c[0x0][0x390] ;  /* 0x0000e400ff027b82 */ /* 0x000e220000000a00 */
[----:B------:R-:W1:Y:S01]  /*00a0*/  LDCU.64 UR4, c[0x0][0x398] ;  /* 0x00007300ff0477ac */ /* 0x000e620008000a00 */
[----:B------:R-:W2:Y:S01]  /*00b0*/  LDCU.64 UR12, c[0x0][0x358] ;  /* 0x00006b00ff0c77ac */ /* 0x000ea20008000a00 */
[C---:B------:R-:W-:Y:S02]  /*00c0*/  ISETP.GE.U32.AND P1, PT, R4.reuse, 0x10, PT ;  /* 0x000000100400780c */ /* 0x040fe40003f26070 */
[----:B------:R-:W-:Y:S01]  /*00d0*/  LOP3.LUT R6, R4, 0xf, RZ, 0xc0, !PT ;  /* 0x0000000f04067812 */ /* 0x000fe200078ec0ff */
[----:B------:R-:W-:Y:S01]  /*00e0*/  HFMA2 R0, -RZ, RZ, 0, 0 ;  /* 0x00000000ff007431 */ /* 0x000fe200000001ff */
[----:B-1----:R-:W-:Y:S01]  /*00f0*/  USHF.R.U64 UR4, UR4, 0x2, UR5 ;  /* 0x0000000204047899 */ /* 0x002fe20008001205 */
[----:B0-----:R-:W-:Y:S01]  /*0100*/  IMAD.WIDE R2, R7, 0x4, R2 ;  /* 0x0000000407027825 */ /* 0x001fe200078e0202 */
[----:B------:R-:W-:-:S04]  /*0110*/  ISETP.NE.AND P0, PT, R6, RZ, PT ;  /* 0x000000ff0600720c */ /* 0x000fc80003f05270 */
[----:B------:R-:W-:Y:S01]  /*0120*/  IMAD R7, R7, UR4, RZ ;  /* 0x0000000407077c24 */ /* 0x000fe2000f8e02ff */
[----:B--2---:R0:W5:Y:S02]  /*0130*/  LDG.E R5, desc[UR12][R2.64] ;  /* 0x0000000c02057981 */ /* 0x004164000c1e1900 */
[----:B------:R-:W-:Y:S06]  /*0140*/  @!P1 BRA `(.L_x_0) ;  /* 0x0000000400549947 */ /* 0x000fec0003800000 */
[----:B------:R-:W1:Y:S01]  /*0150*/  LDCU.128 UR8, c[0x0][0x380] ;  /* 0x00007000ff0877ac */ /* 0x000e620008000c00 */
[----:B------:R-:W-:Y:S02]  /*0160*/  LOP3.LUT R0, R4, 0x7ffffff0, RZ, 0xc0, !PT ;  /* 0x7ffffff004007812 */ /* 0x000fe400078ec0ff */
[----:B------:R-:W-:Y:S02]  /*0170*/  MOV R13, R7 ;  /* 0x00000007000d7202 */ /* 0x000fe40000000f00 */
[----:B------:R-:W-:Y:S01]  /*0180*/  IADD3 R12, PT, PT, -R0, RZ, RZ ;  /* 0x000000ff000c7210 */ /* 0x000fe20007ffe1ff */
[----:B-1----:R-:W-:Y:S02]  /*0190*/  UIADD3 UR4, UP1, UPT, UR10, 0x20, URZ ;  /* 0x000000200a047890 */ /* 0x002fe4000ff3e0ff */
[----:B------:R-:W-:Y:S02]  /*01a0*/  UIADD3 UR6, UP0, UPT, UR8, 0x20, URZ ;  /* 0x0000002008067890 */ /* 0x000fe4000ff1e0ff */
[----:B------:R-:W-:-:S02]  /*01b0*/  UIADD3.X UR5, UPT, UPT, URZ, UR11, URZ, UP1, !UPT ;  /* 0x0000000bff057290 */ /* 0x000fc40008ffe4ff */
[----:B------:R-:W-:Y:S01]  /*01c0*/  MOV R14, UR4 ;  /* 0x00000004000e7c02 */ /* 0x000fe20008000f00 */
[----:B------:R-:W-:-:S03]  /*01d0*/  UIADD3.X UR7, UPT, UPT, URZ, UR9, URZ, UP0, !UPT ;  /* 0x00000009ff077290 */ /* 0x000fc600087fe4ff */
[----:B------:R-:W-:-:S09]  /*01e0*/  MOV R15, UR5 ;  /* 0x00000005000f7c02 */ /* 0x000fd20008000f00 */
.L_x_1:
[----:B------:R-:W-:Y:S02]  /*01f0*/  MOV R10, UR6 ;  /* 0x00000006000a7c02 */ /* 0x000fe40008000f00 */
[----:B------:R-:W-:Y:S02]  /*0200*/  MOV R11, UR7 ;  /* 0x00000007000b7c02 */ /* 0x000fe40008000f00 */
[----:B------:R-:W-:Y:S02]  /*0210*/  MOV R8, R14 ;  /* 0x0000000e00087202 */ /* 0x000fe40000000f00 */
[----:B------:R-:W-:Y:S01]  /*0220*/  MOV R9, R15 ;  /* 0x0000000f00097202 */ /* 0x000fe20000000f00 */
[----:B------:R-:W-:-:S04]  /*0230*/  IMAD.WIDE R10, R13, 0x4, R10 ;  /* 0x000000040d0a7825 */ /* 0x000fc800078e020a */
[----:B------:R-:W2:Y:S04]  /*0240*/  LDG.E R15, desc[UR12][R8.64+-0x20] ;  /* 0xffffe00c080f7981 */ /* 0x000ea8000c1e1900 */
[----:B------:R-:W2:Y:S02]  /*0250*/  LDG.E R14, desc[UR12][R10.64+-0x20] ;  /* 0xffffe00c0a0e7981 */ /* 0x000ea4000c1e1900 */
[----:B--2--5:R-:W-:-:S05]  /*0260*/  FFMA R15, R14, R15, R5 ;  /* 0x0000000f0e0f7223 */ /* 0x024fca0000000005 */
[----:B------:R1:W-:Y:S04]  /*0270*/  STG.E desc[UR12][R2.64], R15 ;  /* 0x0000000f02007986 */ /* 0x0003e8000c10190c */
[----:B------:R-:W2:Y:S04]  /*0280*/  LDG.E R14, desc[UR12][R10.64+-0x1c] ;  /* 0xffffe40c0a0e7981 */ /* 0x000ea8000c1e1900 */
[----:B----4-:R-:W2:Y:S02]  /*0290*/  LDG.E R5, desc[UR12][R8.64+-0x1c] ;  /* 0xffffe40c08057981 */ /* 0x010ea4000c1e1900 */
[----:B--2---:R-:W-:-:S05]  /*02a0*/  FFMA R5, R14, R5, R15 ;  /* 0x000000050e057223 */ /* 0x004fca000000000f */
[----:B------:R2:W-:Y:S04]  /*02b0*/  STG.E desc[UR12][R2.64], R5 ;  /* 0x0000000502007986 */ /* 0x0005e8000c10190c */
[----:B------:R-:W3:Y:S04]  /*02c0*/  LDG.E R14, desc[UR12][R10.64+-0x18] ;  /* 0xffffe80c0a0e7981 */ /* 0x000ee8000c1e1900 */
[----:B------:R-:W3:Y:S02]  /*02d0*/  LDG.E R16, desc[UR12][R8.64+-0x18] ;  /* 0xffffe80c08107981 */ /* 0x000ee4000c1e1900 */
[----:B---3--:R-:W-:-:S05]  /*02e0*/  FFMA R17, R14, R16, R5 ;  /* 0x000000100e117223 */ /* 0x008fca0000000005 */
[----:B------:R3:W-:Y:S04]  /*02f0*/  STG.E desc[UR12][R2.64], R17 ;  /* 0x0000001102007986 */ /* 0x0007e8000c10190c */
[----:B------:R-:W1:Y:S04]  /*0300*/  LDG.E R14, desc[UR12][R10.64+-0x14] ;  /* 0xffffec0c0a0e7981 */ /* 0x000e68000c1e1900 */
[----:B------:R-:W1:Y:S02]  /*0310*/  LDG.E R16, desc[UR12][R8.64+-0x14] ;  /* 0xffffec0c08107981 */ /* 0x000e64000c1e1900 */
[----:B-1----:R-:W-:-:S05]  /*0320*/  FFMA R15, R14, R16, R17 ;  /* 0x000000100e0f7223 */ /* 0x002fca0000000011 */
[----:B------:R1:W-:Y:S04]  /*0330*/  STG.E desc[UR12][R2.64], R15 ;  /* 0x0000000f02007986 */ /* 0x0003e8000c10190c */
[----:B------:R-:W2:Y:S04]  /*0340*/  LDG.E R14, desc[UR12][R10.64+-0x10] ;  /* 0xfffff00c0a0e7981 */ /* 0x000ea8000c1e1900 */
[----:B------:R-:W2:Y:S02]  /*0350*/  LDG.E R16, desc[UR12][R8.64+-0x10] ;  /* 0xfffff00c08107981 */ /* 0x000ea4000c1e1900 */
        /* <DEDUP_REMOVED lines=34> */
[----:B------:R-:W4:Y:S04]  /*0580*/  LDG.E R14, desc[UR12][R10.64+0x14] ;  /* 0x0000140c0a0e7981 */ /* 0x000f28000c1e1900 */
[----:B------:R-:W4:Y:S02]  /*0590*/  LDG.E R16, desc[UR12][R8.64+0x14] ;  /* 0x0000140c08107981 */ /* 0x000f24000c1e1900 */
[----:B----4-:R-:W-:-:S05]  /*05a0*/  FFMA R19, R14, R16, R15 ;  /* 0x000000100e137223 */ /* 0x010fca000000000f */
[----:B------:R4:W-:Y:S04]  /*05b0*/  STG.E desc[UR12][R2.64], R19 ;  /* 0x0000001302007986 */ /* 0x0009e8000c10190c */
[----:B------:R-:W3:Y:S04]  /*05c0*/  LDG.E R14, desc[UR12][R10.64+0x18] ;  /* 0x0000180c0a0e7981 */ /* 0x000ee8000c1e1900 */
[----:B--2---:R-:W3:Y:S01]  /*05d0*/  LDG.E R5, desc[UR12][R8.64+0x18] ;  /* 0x0000180c08057981 */ /* 0x004ee2000c1e1900 */
[----:B------:R-:W-:Y:S01]  /*05e0*/  IADD3 R12, PT, PT, R12, 0x10, RZ ;  /* 0x000000100c0c7810 */ /* 0x000fe20007ffe0ff */
[----:B---3--:R-:W-:-:S05]  /*05f0*/  FFMA R17, R14, R5, R19 ;  /* 0x000000050e117223 */ /* 0x008fca0000000013 */
[----:B------:R4:W-:Y:S04]  /*0600*/  STG.E desc[UR12][R2.64], R17 ;  /* 0x0000001102007986 */ /* 0x0009e8000c10190c */
[----:B------:R-:W2:Y:S04]  /*0610*/  LDG.E R14, desc[UR12][R10.64+0x1c] ;  /* 0x00001c0c0a0e7981 */ /* 0x000ea8000c1e1900 */
[----:B------:R-:W2:Y:S01]  /*0620*/  LDG.E R5, desc[UR12][R8.64+0x1c] ;  /* 0x00001c0c08057981 */ /* 0x000ea2000c1e1900 */
[----:B------:R-:W-:Y:S02]  /*0630*/  ISETP.NE.AND P1, PT, R12, RZ, PT ;  /* 0x000000ff0c00720c */ /* 0x000fe40003f25270 */
[----:B------:R-:W-:Y:S01]  /*0640*/  IADD3 R13, PT, PT, R13, 0x10, RZ ;  /* 0x000000100d0d7810 */ /* 0x000fe20007ffe0ff */
[----:B--2---:R-:W-:Y:S01]  /*0650*/  FFMA R5, R14, R5, R17 ;  /* 0x000000050e057223 */ /* 0x004fe20000000011 */
[----:B------:R-:W-:-:S04]  /*0660*/  IADD3 R14, P2, PT, R8, 0x40, RZ ;  /* 0x00000040080e7810 */ /* 0x000fc80007f5e0ff */
[----:B------:R4:W-:Y:S01]  /*0670*/  STG.E desc[UR12][R2.64], R5 ;  /* 0x0000000502007986 */ /* 0x0009e2000c10190c */
[----:B-1----:R-:W-:-:S04]  /*0680*/  IADD3.X R15, PT, PT, RZ, R9, RZ, P2, !PT ;  /* 0x00000009ff0f7210 */ /* 0x002fc800017fe4ff */
[----:B------:R-:W-:Y:S05]  /*0690*/  @P1 BRA `(.L_x_1) ;  /* 0xfffffff800d41947 */ /* 0x000fea000383ffff */
.L_x_0:
[----:B------:R-:W-:Y:S05]  /*06a0*/  @!P0 EXIT ;  /* 0x000000000000894d */ /* 0x000fea0003800000 */
[----:B------:R-:W-:Y:S02]  /*06b0*/  ISETP.GE.U32.AND P0, PT, R6, 0x8, PT ;  /* 0x000000080600780c */ /* 0x000fe40003f06070 */
[----:B------:R-:W-:-:S04]  /*06c0*/  LOP3.LUT R14, R4, 0x7, RZ, 0xc0, !PT ;  /* 0x00000007040e7812 */ /* 0x000fc800078ec0ff */
[----:B------:R-:W-:-:S07]  /*06d0*/  ISETP.NE.AND P1, PT, R14, RZ, PT ;  /* 0x000000ff0e00720c */ /* 0x000fce0003f25270 */
[----:B------:R-:W-:Y:S06]  /*06e0*/  @!P0 BRA `(.L_x_2) ;  /* 0x0000000000988947 */ /* 0x000fec0003800000 */
[----:B------:R-:W1:Y:S01]  /*06f0*/  LDC.64 R8, c[0x0][0x380] ;  /* 0x0000e000ff087b82 */ /* 0x000e620000000a00 */
[----:B------:R-:W-:-:S07]  /*0700*/  IADD3 R13, PT, PT, R7, R0, RZ ;  /* 0x00000000070d7210 */ /* 0x000fce0007ffe0ff */
[----:B------:R-:W2:Y:S01]  /*0710*/  LDC.64 R10, c[0x0][0x388] ;  /* 0x0000e200ff0a7b82 */ /* 0x000ea20000000a00 */
[----:B-1----:R-:W-:-:S05]  /*0720*/  IMAD.WIDE R8, R13, 0x4, R8 ;  /* 0x000000040d087825 */ /* 0x002fca00078e0208 */
[----:B------:R-:W4:Y:S01]  /*0730*/  LDG.E R6, desc[UR12][R8.64] ;  /* 0x0000000c08067981 */ /* 0x000f22000c1e1900 */
[----:B--2---:R-:W-:-:S05]  /*0740*/  IMAD.WIDE.U32 R10, R0, 0x4, R10 ;  /* 0x00000004000a7825 */ /* 0x004fca00078e000a */
[----:B------:R-:W4:Y:S02]  /*0750*/  LDG.E R12, desc[UR12][R10.64] ;  /* 0x0000000c0a0c7981 */ /* 0x000f24000c1e1900 */
[----:B----45:R-:W-:-:S05]  /*0760*/  FFMA R5, R6, R12, R5 ;  /* 0x0000000c06057223 */ /* 0x030fca0000000005 */
        /* <DEDUP_REMOVED lines=21> */
[----:B------:R-:W3:Y:S04]  /*08c0*/  LDG.E R6, desc[UR12][R8.64+0x18] ;  /* 0x0000180c08067981 */ /* 0x000ee8000c1e1900 */
[----:B------:R-:W3:Y:S02]  /*08d0*/  LDG.E R12, desc[UR12][R10.64+0x18] ;  /* 0x0000180c0a0c7981 */ /* 0x000ee4000c1e1900 */
[----:B---3--:R-:W-:-:S05]  /*08e0*/  FFMA R17, R6, R12, R15 ;  /* 0x0000000c06117223 */ /* 0x008fca000000000f */
[----:B------:R2:W-:Y:S04]  /*08f0*/  STG.E desc[UR12][R2.64], R17 ;  /* 0x0000001102007986 */ /* 0x0005e8000c10190c */
[----:B------:R-:W3:Y:S04]  /*0900*/  LDG.E R6, desc[UR12][R8.64+0x1c] ;  /* 0x00001c0c08067981 */ /* 0x000ee8000c1e1900 */
[----:B-1----:R-:W3:Y:S01]  /*0910*/  LDG.E R5, desc[UR12][R10.64+0x1c] ;  /* 0x00001c0c0a057981 */ /* 0x002ee2000c1e1900 */
[----:B------:R-:W-:Y:S01]  /*0920*/  IADD3 R0, PT, PT, R0, 0x8, RZ ;  /* 0x0000000800007810 */ /* 0x000fe20007ffe0ff */
[----:B---3--:R-:W-:-:S05]  /*0930*/  FFMA R5, R6, R5, R17 ;  /* 0x0000000506057223 */ /* 0x008fca0000000011 */
[----:B------:R2:W-:Y:S02]  /*0940*/  STG.E desc[UR12][R2.64], R5 ;  /* 0x0000000502007986 */ /* 0x0005e4000c10190c */
.L_x_2:
[----:B------:R-:W-:Y:S05]  /*0950*/  @!P1 EXIT ;  /* 0x000000000000994d */ /* 0x000fea0003800000 */
[----:B------:R-:W-:Y:S02]  /*0960*/  ISETP.GE.U32.AND P0, PT, R14, 0x4, PT ;  /* 0x000000040e00780c */ /* 0x000fe40003f06070 */
[----:B------:R-:W-:-:S04]  /*0970*/  LOP3.LUT R4, R4, 0x3, RZ, 0xc0, !PT ;  /* 0x0000000304047812 */ /* 0x000fc800078ec0ff */
[----:B------:R-:W-:-:S07]  /*0980*/  ISETP.NE.AND P1, PT, R4, RZ, PT ;  /* 0x000000ff0400720c */ /* 0x000fce0003f25270 */
[----:B------:R-:W-:Y:S06]  /*0990*/  @!P0 BRA `(.L_x_3) ;  /* 0x0000000000588947 */ /* 0x000fec0003800000 */
[----:B------:R-:W1:Y:S01]  /*09a0*/  LDC.64 R8, c[0x0][0x380] ;  /* 0x0000e000ff087b82 */ /* 0x000e620000000a00 */
[----:B--2---:R-:W-:-:S07]  /*09b0*/  IADD3 R13, PT, PT, R7, R0, RZ ;  /* 0x00000000070d7210 */ /* 0x004fce0007ffe0ff */
        /* <DEDUP_REMOVED lines=11> */
[----:B------:R-:W2:Y:S04]  /*0a70*/  LDG.E R6, desc[UR12][R8.64+0x8] ;  /* 0x0000080c08067981 */ /* 0x000ea8000c1e1900 */
[----:B------:R-:W2:Y:S02]  /*0a80*/  LDG.E R12, desc[UR12][R10.64+0x8] ;  /* 0x0000080c0a0c7981 */ /* 0x000ea4000c1e1900 */
[----:B--2---:R-:W-:-:S05]  /*0a90*/  FFMA R15, R6, R12, R13 ;  /* 0x0000000c060f7223 */ /* 0x004fca000000000d */
[----:B------:R3:W-:Y:S04]  /*0aa0*/  STG.E desc[UR12][R2.64], R15 ;  /* 0x0000000f02007986 */ /* 0x0007e8000c10190c */
[----:B------:R-:W1:Y:S04]  /*0ab0*/  LDG.E R6, desc[UR12][R8.64+0xc] ;  /* 0x00000c0c08067981 */ /* 0x000e68000c1e1900 */
[----:B------:R-:W1:Y:S01]  /*0ac0*/  LDG.E R12, desc[UR12][R10.64+0xc] ;  /* 0x00000c0c0a0c7981 */ /* 0x000e62000c1e1900 */
[----:B------:R-:W-:Y:S01]  /*0ad0*/  IADD3 R0, PT, PT, R0, 0x4, RZ ;  /* 0x0000000400007810 */ /* 0x000fe20007ffe0ff */
[----:B-1----:R-:W-:-:S05]  /*0ae0*/  FFMA R5, R6, R12, R15 ;  /* 0x0000000c06057223 */ /* 0x002fca000000000f */
[----:B------:R3:W-:Y:S02]  /*0af0*/  STG.E desc[UR12][R2.64], R5 ;  /* 0x0000000502007986 */ /* 0x0007e4000c10190c */
.L_x_3:
[----:B------:R-:W-:Y:S05]  /*0b00*/  @!P1 EXIT ;  /* 0x000000000000994d */ /* 0x000fea0003800000 */
[----:B------:R-:W1:Y:S01]  /*0b10*/  LDC.64 R10, c[0x0][0x388] ;  /* 0x0000e200ff0a7b82 */ /* 0x000e620000000a00 */
[----:B--23--:R-:W-:Y:S02]  /*0b20*/  IADD3 R13, PT, PT, R7, R0, RZ ;  /* 0x00000000070d7210 */ /* 0x00cfe40007ffe0ff */
[----:B------:R-:W-:-:S05]  /*0b30*/  IADD3 R4, PT, PT, -R4, RZ, RZ ;  /* 0x000000ff04047210 */ /* 0x000fca0007ffe1ff */
[----:B------:R-:W2:Y:S01]  /*0b40*/  LDC.64 R8, c[0x0][0x380] ;  /* 0x0000e000ff087b82 */ /* 0x000ea20000000a00 */
[----:B-1----:R-:W-:-:S07]  /*0b50*/  IMAD.WIDE.U32 R10, R0, 0x4, R10 ;  /* 0x00000004000a7825 */ /* 0x002fce00078e000a */
.L_x_4:
[----:B--2---:R-:W-:Y:S01]  /*0b60*/  IMAD.WIDE R6, R13, 0x4, R8 ;  /* 0x000000040d067825 */ /* 0x004fe200078e0208 */
[----:B-1----:R1:W4:Y:S05]  /*0b70*/  LDG.E R0, desc[UR12][R10.64] ;  /* 0x0000000c0a007981 */ /* 0x00232a000c1e1900 */
[----:B------:R-:W4:Y:S01]  /*0b80*/  LDG.E R6, desc[UR12][R6.64] ;  /* 0x0000000c06067981 */ /* 0x000f22000c1e1900 */
[----:B------:R-:W-:-:S04]  /*0b90*/  IADD3 R4, PT, PT, R4, 0x1, RZ ;  /* 0x0000000104047810 */ /* 0x000fc80007ffe0ff */
[----:B------:R-:W-:Y:S02]  /*0ba0*/  ISETP.NE.AND P0, PT, R4, RZ, PT ;  /* 0x000000ff0400720c */ /* 0x000fe40003f05270 */
[----:B-1----:R-:W-:Y:S02]  /*0bb0*/  IADD3 R10, P1, PT, R10, 0x4, RZ ;  /* 0x000000040a0a7810 */ /* 0x002fe40007f3e0ff */
[----:B------:R-:W-:Y:S02]  /*0bc0*/  IADD3 R13, PT, PT, R13, 0x1, RZ ;  /* 0x000000010d0d7810 */ /* 0x000fe40007ffe0ff */
[----:B------:R-:W-:Y:S01]  /*0bd0*/  IADD3.X R11, PT, PT, RZ, R11, RZ, P1, !PT ;  /* 0x0000000bff0b7210 */ /* 0x000fe20000ffe4ff */
[----:B----45:R-:W-:-:S05]  /*0be0*/  FFMA R5, R6, R0, R5 ;  /* 0x0000000006057223 */ /* 0x030fca0000000005 */
[----:B------:R1:W-:Y:S01]  /*0bf0*/  STG.E desc[UR12][R2.64], R5 ;  /* 0x0000000502007986 */ /* 0x0003e2000c10190c */
[----:B------:R-:W-:Y:S05]  /*0c00*/  @P0 BRA `(.L_x_4) ;  /* 0xfffffffc00d40947 */ /* 0x000fea000383ffff */
[----:B------:R-:W-:Y:S05]  /*0c10*/  EXIT ;  /* 0x000000000000794d */ /* 0x000fea0003800000 */
.L_x_5:
[----:B------:R-:W-:-:S00]  /*0c20*/  BRA `(.L_x_5) ;  /* 0xfffffffc00fc7947 */ /* 0x000fc0000383ffff */
[----:B------:R-:W-:-:S00]  /*0c30*/  NOP ;  /* 0x0000000000007918 */ /* 0x000fc00000000000 */
        /* <DEDUP_REMOVED lines=12> */
.L_x_6:


//--------------------- .nv.shared.reserved.0     --------------------------
	.section	.nv.shared.reserved.0,"aw",@nobits
	.weak		__nv_reservedSMEM_offset_0_alias
	.size		__nv_reservedSMEM_offset_0_alias, 0, 64
	.other		__nv_reservedSMEM_offset_0_alias,@"STO_CUDA_RESERVED_SHARED STV_DEFAULT"
__nv_reservedSMEM_offset_0_alias:
	.zero		0
	.zero		64


//--------------------- .nv.constant0._Z3MxVPfS_S_mi --------------------------
	.section	.nv.constant0._Z3MxVPfS_S_mi,"a",@progbits
	.sectionflags	@""
	.align	4
.nv.constant0._Z3MxVPfS_S_mi:
	.zero		932


//--------------------- SYMBOLS --------------------------

	.type		.nv.reservedSmem.offset0,@object
	.size		.nv.reservedSmem.offset0,0x4
